	.headerflags	@"EF_CUDA_TEXMODE_UNIFIED EF_CUDA_64BIT_ADDRESS EF_CUDA_ACCELERATORS EF_CUDA_SM90 EF_CUDA_VIRTUAL_SM(EF_CUDA_SM90)"
	.elftype	@"ET_EXEC"


//--------------------- .nv.info                  --------------------------
	.section	.nv.info,"",@"SHT_CUDA_INFO"
	.align	4


	//----- nvinfo : EIATTR_REGCOUNT
	.align		4
        /*0000*/ 	.byte	0x04, 0x2f
        /*0002*/ 	.short	(.L_1 - .L_0)
	.align		4
.L_0:
        /*0004*/ 	.word	index@(triton_poi_fused_convolution_relu_2)
        /*0008*/ 	.word	0x0000001e


	//----- nvinfo : EIATTR_MIN_STACK_SIZE
	.align		4
.L_1:
        /*000c*/ 	.byte	0x04, 0x12
        /*000e*/ 	.short	(.L_3 - .L_2)
	.align		4
.L_2:
        /*0010*/ 	.word	index@(triton_poi_fused_convolution_relu_2)
        /*0014*/ 	.word	0x00000000


	//----- nvinfo : EIATTR_FRAME_SIZE
	.align		4
.L_3:
        /*0018*/ 	.byte	0x04, 0x11
        /*001a*/ 	.short	(.L_5 - .L_4)
	.align		4
.L_4:
        /*001c*/ 	.word	index@(triton_poi_fused_convolution_relu_2)
        /*0020*/ 	.word	0x00000000


	//----- nvinfo : EIATTR_MIN_STACK_SIZE
	.align		4
.L_5:
        /*0024*/ 	.byte	0x04, 0x12
        /*0026*/ 	.short	(.L_7 - .L_6)
	.align		4
.L_6:
        /*0028*/ 	.word	index@(triton_poi_fused_convolution_relu_2)
        /*002c*/ 	.word	0x00000000
.L_7:


//--------------------- .nv.info.triton_poi_fused_convolution_relu_2 --------------------------
	.section	.nv.info.triton_poi_fused_convolution_relu_2,"",@"SHT_CUDA_INFO"
	.sectionflags	@""
	.align	4


	//----- nvinfo : EIATTR_CUDA_API_VERSION
	.align		4
        /*0000*/ 	.byte	0x04, 0x37
        /*0002*/ 	.short	(.L_9 - .L_8)
.L_8:
        /*0004*/ 	.word	0x0000007c


	//----- nvinfo : EIATTR_KPARAM_INFO
	.align		4
.L_9:
        /*0008*/ 	.byte	0x04, 0x17
        /*000a*/ 	.short	(.L_11 - .L_10)
.L_10:
        /*000c*/ 	.word	0x00000000
        /*0010*/ 	.short	0x0004
        /*0012*/ 	.short	0x001c
        /*0014*/ 	.byte	0x00, 0xf0, 0x11, 0x00


	//----- nvinfo : EIATTR_KPARAM_INFO
	.align		4
.L_11:
        /*0018*/ 	.byte	0x04, 0x17
        /*001a*/ 	.short	(.L_13 - .L_12)
.L_12:
        /*001c*/ 	.word	0x00000000
        /*0020*/ 	.short	0x0003
        /*0022*/ 	.short	0x0018
        /*0024*/ 	.byte	0x00, 0xf0, 0x11, 0x00


	//----- nvinfo : EIATTR_KPARAM_INFO
	.align		4
.L_13:
        /*0028*/ 	.byte	0x04, 0x17
        /*002a*/ 	.short	(.L_15 - .L_14)
.L_14:
        /*002c*/ 	.word	0x00000000
        /*0030*/ 	.short	0x0002
        /*0032*/ 	.short	0x0010
        /*0034*/ 	.byte	0x00, 0xf4, 0x21, 0x00


	//----- nvinfo : EIATTR_KPARAM_INFO
	.align		4
.L_15:
        /*0038*/ 	.byte	0x04, 0x17
        /*003a*/ 	.short	(.L_17 - .L_16)
.L_16:
        /*003c*/ 	.word	0x00000000
        /*0040*/ 	.short	0x0001
        /*0042*/ 	.short	0x0008
        /*0044*/ 	.byte	0x00, 0xf4, 0x21, 0x00


	//----- nvinfo : EIATTR_KPARAM_INFO
	.align		4
.L_17:
        /*0048*/ 	.byte	0x04, 0x17
        /*004a*/ 	.short	(.L_19 - .L_18)
.L_18:
        /*004c*/ 	.word	0x00000000
        /*0050*/ 	.short	0x0000
        /*0052*/ 	.short	0x0000
        /*0054*/ 	.byte	0x00, 0xf4, 0x21, 0x00


	//----- nvinfo : EIATTR_SPARSE_MMA_MASK
	.align		4
.L_19:
        /*0058*/ 	.byte	0x03, 0x50
        /*005a*/ 	.short	0x0000


	//----- nvinfo : EIATTR_MAXREG_COUNT
	.align		4
        /*005c*/ 	.byte	0x03, 0x1b
        /*005e*/ 	.short	0x00ff


	//----- nvinfo : EIATTR_EXIT_INSTR_OFFSETS
	.align		4
        /*0060*/ 	.byte	0x04, 0x1c
        /*0062*/ 	.short	(.L_21 - .L_20)


	//   ....[0]....
.L_20:
        /*0064*/ 	.word	0x00000a30


	//   ....[1]....
        /*0068*/ 	.word	0x00000a80


	//----- nvinfo : EIATTR_REQNTID
	.align		4
.L_21:
        /*006c*/ 	.byte	0x04, 0x10
        /*006e*/ 	.short	(.L_23 - .L_22)
.L_22:
        /*0070*/ 	.word	0x00000080
        /*0074*/ 	.word	0x00000001
        /*0078*/ 	.word	0x00000001


	//----- nvinfo : EIATTR_CBANK_PARAM_SIZE
	.align		4
.L_23:
        /*007c*/ 	.byte	0x03, 0x19
        /*007e*/ 	.short	0x0020


	//----- nvinfo : EIATTR_PARAM_CBANK
	.align		4
        /*0080*/ 	.byte	0x04, 0x0a
        /*0082*/ 	.short	(.L_25 - .L_24)
	.align		4
.L_24:
        /*0084*/ 	.word	index@(.nv.constant0.triton_poi_fused_convolution_relu_2)
        /*0088*/ 	.short	0x0210
        /*008a*/ 	.short	0x0020


	//----- nvinfo : EIATTR_SW_WAR
	.align		4
.L_25:
        /*008c*/ 	.byte	0x04, 0x36
        /*008e*/ 	.short	(.L_27 - .L_26)
.L_26:
        /*0090*/ 	.word	0x00000008
.L_27:


//--------------------- .nv.callgraph             --------------------------
	.section	.nv.callgraph,"",@"SHT_CUDA_CALLGRAPH"
	.align	4
	.sectionentsize	8
	.align		4
        /*0000*/ 	.word	0x00000000
	.align		4
        /*0004*/ 	.word	0xffffffff
	.align		4
        /*0008*/ 	.word	0x00000000
	.align		4
        /*000c*/ 	.word	0xfffffffe
	.align		4
        /*0010*/ 	.word	0x00000000
	.align		4
        /*0014*/ 	.word	0xfffffffd
	.align		4
        /*0018*/ 	.word	0x00000000
	.align		4
        /*001c*/ 	.word	0xfffffffc


//--------------------- .text.triton_poi_fused_convolution_relu_2 --------------------------
	.section	.text.triton_poi_fused_convolution_relu_2,"ax",@progbits
	.sectionflags	@"SHF_BARRIERS=1"
	.align	128
        .global         triton_poi_fused_convolution_relu_2
        .type           triton_poi_fused_convolution_relu_2,@function
        .size           triton_poi_fused_convolution_relu_2,(.L_x_1 - triton_poi_fused_convolution_relu_2)
        .other          triton_poi_fused_convolution_relu_2,@"STO_CUDA_ENTRY STV_DEFAULT"
triton_poi_fused_convolution_relu_2:
.text.triton_poi_fused_convolution_relu_2:
[----:B------:R-:W0:Y:S01]  /*0000*/  LDC R1, c[0x0][0x28] ;  /* 0x00000a00ff017b82 */ /* 0x000e220000000800 */
[----:B------:R-:W1:Y:S07]  /*0010*/  S2R R0, SR_CTAID.Y ;  /* 0x0000000000007919 */ /* 0x000e6e0000002600 */
[----:B------:R-:W2:Y:S01]  /*0020*/  LDC.64 R4, c[0x0][0x218] ;  /* 0x00008600ff047b82 */ /* 0x000ea20000000a00 */
[----:B------:R-:W-:Y:S01]  /*0030*/  CS2R R10, SRZ ;  /* 0x00000000000a7805 */ /* 0x000fe2000001ff00 */
[----:B------:R-:W-:Y:S01]  /*0040*/  ULDC.64 UR6, c[0x0][0x208] ;  /* 0x0000820000067ab9 */ /* 0x000fe20000000a00 */
[----:B------:R-:W3:Y:S01]  /*0050*/  S2R R2, SR_TID.X ;  /* 0x0000000000027919 */ /* 0x000ee20000002100 */
[----:B------:R-:W4:Y:S04]  /*0060*/  S2R R9, SR_CTAID.X ;  /* 0x0000000000097919 */ /* 0x000f280000002500 */
[----:B------:R-:W5:Y:S01]  /*0070*/  LDC.64 R12, c[0x0][0x210] ;  /* 0x00008400ff0c7b82 */ /* 0x000f620000000a00 */
[----:B-1----:R-:W-:-:S02]  /*0080*/  IMAD.SHL.U32 R0, R0, 0x20, RZ ;  /* 0x0000002000007824 */ /* 0x002fc400078e00ff */
[----:B---3--:R-:W-:Y:S01]  /*0090*/  IMAD.SHL.U32 R3, R2, 0x4, RZ ;  /* 0x0000000402037824 */ /* 0x008fe200078e00ff */
[----:B------:R-:W-:-:S04]  /*00a0*/  SHF.R.U32.HI R16, RZ, 0x3, R2 ;  /* 0x00000003ff107819 */ /* 0x000fc80000011602 */
[----:B------:R-:W-:Y:S02]  /*00b0*/  LOP3.LUT R6, R0, 0x1c, R3, 0xf8, !PT ;  /* 0x0000001c00067812 */ /* 0x000fe400078ef803 */
[----:B------:R-:W-:Y:S02]  /*00c0*/  SGXT.U32 R16, R16, 0x4 ;  /* 0x000000041010781a */ /* 0x000fe40000000000 */
[C---:B------:R-:W-:Y:S01]  /*00d0*/  ISETP.GE.AND P2, PT, R6.reuse, 0xc0, PT ;  /* 0x000000c00600780c */ /* 0x040fe20003f46270 */
[----:B------:R-:W-:-:S05]  /*00e0*/  IMAD.HI R3, R6, 0x2aaaaaab, RZ ;  /* 0x2aaaaaab06037827 */ /* 0x000fca00078e02ff */
[----:B------:R-:W-:-:S04]  /*00f0*/  SHF.R.U32.HI R8, RZ, 0x1f, R3 ;  /* 0x0000001fff087819 */ /* 0x000fc80000011603 */
[----:B------:R-:W-:Y:S01]  /*0100*/  LEA.HI.SX32 R7, R3, R8, 0x1d ;  /* 0x0000000803077211 */ /* 0x000fe200078feaff */
[----:B----4-:R-:W-:Y:S01]  /*0110*/  IMAD.SHL.U32 R3, R9, 0x20, RZ ;  /* 0x0000002009037824 */ /* 0x010fe200078e00ff */
[----:B------:R-:W-:-:S03]  /*0120*/  CS2R R8, SRZ ;  /* 0x0000000000087805 */ /* 0x000fc6000001ff00 */
[----:B------:R-:W-:Y:S01]  /*0130*/  IMAD R18, R7, -0x30, R6 ;  /* 0xffffffd007127824 */ /* 0x000fe200078e0206 */
[----:B------:R-:W-:Y:S02]  /*0140*/  LOP3.LUT R6, R3, R16, RZ, 0xfc, !PT ;  /* 0x0000001003067212 */ /* 0x000fe400078efcff */
[----:B------:R-:W-:Y:S01]  /*0150*/  LOP3.LUT R14, R3, 0x10, R16, 0xfe, !PT ;  /* 0x00000010030e7812 */ /* 0x000fe200078efe10 */
[----:B------:R-:W-:Y:S01]  /*0160*/  IMAD R7, R7, 0x2a30, R18 ;  /* 0x00002a3007077824 */ /* 0x000fe200078e0212 */
[----:B------:R-:W-:Y:S01]  /*0170*/  ISETP.LT.AND P0, PT, R6, 0xe1, !P2 ;  /* 0x000000e10600780c */ /* 0x000fe20005701270 */
[----:B--2---:R-:W-:Y:S01]  /*0180*/  IMAD.WIDE R18, R18, 0x4, R4 ;  /* 0x0000000412127825 */ /* 0x004fe200078e0204 */
[----:B------:R-:W-:Y:S02]  /*0190*/  ISETP.LT.AND P1, PT, R14, 0xe1, !P2 ;  /* 0x000000e10e00780c */ /* 0x000fe40005721270 */
[----:B------:R-:W-:Y:S01]  /*01a0*/  CS2R R4, SRZ ;  /* 0x0000000000047805 */ /* 0x000fe2000001ff00 */
[----:B------:R-:W-:Y:S01]  /*01b0*/  IMAD R21, R6, 0x30, R7 ;  /* 0x0000003006157824 */ /* 0x000fe200078e0207 */
[----:B------:R-:W-:Y:S01]  /*01c0*/  CS2R R6, SRZ ;  /* 0x0000000000067805 */ /* 0x000fe2000001ff00 */
[----:B------:R-:W2:Y:S02]  /*01d0*/  @!P2 LDG.E.EL.128 R8, desc[UR6][R18.64] ;  /* 0x000000061208a981 */ /* 0x000ea4000c2e1d00 */
[----:B------:R-:W-:-:S02]  /*01e0*/  VIADD R23, R21, 0x300 ;  /* 0x0000030015177836 */ /* 0x000fc40000000000 */
[----:B-----5:R-:W-:Y:S01]  /*01f0*/  IMAD.WIDE R20, R21, 0x4, R12 ;  /* 0x0000000415147825 */ /* 0x020fe200078e020c */
[----:B------:R-:W-:-:S03]  /*0200*/  CS2R R14, SRZ ;  /* 0x00000000000e7805 */ /* 0x000fc6000001ff00 */
[----:B------:R-:W-:Y:S01]  /*0210*/  IMAD.WIDE R22, R23, 0x4, R12 ;  /* 0x0000000417167825 */ /* 0x000fe200078e020c */
[----:B------:R-:W-:Y:S01]  /*0220*/  CS2R R12, SRZ ;  /* 0x00000000000c7805 */ /* 0x000fe2000001ff00 */
[----:B------:R1:W2:Y:S05]  /*0230*/  @P0 LDG.E.EL.128 R4, desc[UR6][R20.64] ;  /* 0x0000000614040981 */ /* 0x0002aa000c2e1d00 */
[----:B------:R-:W3:Y:S01]  /*0240*/  @P1 LDG.E.EL.128 R12, desc[UR6][R22.64] ;  /* 0x00000006160c1981 */ /* 0x000ee2000c2e1d00 */
[----:B------:R-:W4:Y:S01]  /*0250*/  S2UR UR5, SR_CgaCtaId ;  /* 0x00000000000579c3 */ /* 0x000f220000008800 */
[----:B------:R-:W-:-:S05]  /*0260*/  IMAD.SHL.U32 R17, R2, 0x80, RZ ;  /* 0x0000008002117824 */ /* 0x000fca00078e00ff */
[----:B------:R-:W-:-:S04]  /*0270*/  LOP3.LUT R17, R17, 0x380, RZ, 0xc0, !PT ;  /* 0x0000038011117812 */ /* 0x000fc800078ec0ff */
[C---:B------:R-:W-:Y:S02]  /*0280*/  LOP3.LUT R16, R17.reuse, R16, RZ, 0xfc, !PT ;  /* 0x0000001011107212 */ /* 0x040fe400078efcff */
[C---:B-1----:R-:W-:Y:S02]  /*0290*/  LOP3.LUT R21, R17.reuse, 0x20, RZ, 0xfc, !PT ;  /* 0x0000002011157812 */ /* 0x042fe400078efcff */
[C---:B------:R-:W-:Y:S02]  /*02a0*/  LOP3.LUT R25, R17.reuse, 0x40, RZ, 0xfc, !PT ;  /* 0x0000004011197812 */ /* 0x040fe400078efcff */
[C---:B------:R-:W-:Y:S02]  /*02b0*/  LOP3.LUT R27, R17.reuse, 0x60, RZ, 0xfc, !PT ;  /* 0x00000060111b7812 */ /* 0x040fe400078efcff */
[-C--:B------:R-:W-:Y:S02]  /*02c0*/  LEA.HI R20, R17, R16.reuse, RZ, 0x1b ;  /* 0x0000001011147211 */ /* 0x080fe400078fd8ff */
[----:B------:R-:W-:-:S02]  /*02d0*/  LEA.HI R19, R21, R16, RZ, 0x1b ;  /* 0x0000001015137211 */ /* 0x000fc400078fd8ff */
[-C--:B------:R-:W-:Y:S02]  /*02e0*/  LEA.HI R17, R25, R16.reuse, RZ, 0x1b ;  /* 0x0000001019117211 */ /* 0x080fe400078fd8ff */
[----:B------:R-:W-:Y:S02]  /*02f0*/  LEA.HI R18, R27, R16, RZ, 0x1b ;  /* 0x000000101b127211 */ /* 0x000fe400078fd8ff */
[----:B------:R-:W1:Y:S01]  /*0300*/  S2R R16, SR_TID.X ;  /* 0x0000000000107919 */ /* 0x000e620000002100 */
[----:B------:R-:W-:Y:S02]  /*0310*/  UMOV UR4, 0x400 ;  /* 0x0000040000047882 */ /* 0x000fe40000000000 */
[----:B----4-:R-:W-:-:S06]  /*0320*/  UPRMT UR4, UR5, 0x654, UR4 ;  /* 0x0000065405047896 */ /* 0x010fcc0008000004 */
[----:B------:R-:W-:Y:S02]  /*0330*/  LEA R20, R20, UR4, 0x2 ;  /* 0x0000000414147c11 */ /* 0x000fe4000f8e10ff */
[----:B------:R-:W-:Y:S02]  /*0340*/  LEA R19, R19, UR4, 0x2 ;  /* 0x0000000413137c11 */ /* 0x000fe4000f8e10ff */
[----:B------:R-:W-:Y:S02]  /*0350*/  LEA R17, R17, UR4, 0x2 ;  /* 0x0000000411117c11 */ /* 0x000fe4000f8e10ff */
[----:B------:R-:W-:Y:S02]  /*0360*/  LEA R18, R18, UR4, 0x2 ;  /* 0x0000000412127c11 */ /* 0x000fe4000f8e10ff */
[C---:B--2---:R-:W-:Y:S01]  /*0370*/  FSETP.GEU.AND P5, PT, R8.reuse, -R4, PT ;  /* 0x800000040800720b */ /* 0x044fe20003fae000 */
[----:B------:R-:W-:Y:S01]  /*0380*/  FADD R4, R8, R4 ;  /* 0x0000000408047221 */ /* 0x000fe20000000000 */
[C---:B------:R-:W-:Y:S01]  /*0390*/  FSETP.GEU.AND P0, PT, R9.reuse, -R5, PT ;  /* 0x800000050900720b */ /* 0x040fe20003f0e000 */
[----:B------:R-:W-:Y:S01]  /*03a0*/  FADD R5, R9, R5 ;  /* 0x0000000509057221 */ /* 0x000fe20000000000 */
[C---:B------:R-:W-:Y:S01]  /*03b0*/  FSETP.GEU.AND P1, PT, R10.reuse, -R6, PT ;  /* 0x800000060a00720b */ /* 0x040fe20003f2e000 */
[----:B------:R-:W-:Y:S01]  /*03c0*/  FADD R6, R10, R6 ;  /* 0x000000060a067221 */ /* 0x000fe20000000000 */
[C---:B------:R-:W-:Y:S01]  /*03d0*/  FSETP.GEU.AND P2, PT, R11.reuse, -R7, PT ;  /* 0x800000070b00720b */ /* 0x040fe20003f4e000 */
[----:B------:R-:W-:Y:S01]  /*03e0*/  FADD R7, R11, R7 ;  /* 0x000000070b077221 */ /* 0x000fe20000000000 */
[C---:B---3--:R-:W-:Y:S01]  /*03f0*/  FSETP.GEU.AND P3, PT, R8.reuse, -R12, PT ;  /* 0x8000000c0800720b */ /* 0x048fe20003f6e000 */
[----:B------:R-:W-:Y:S01]  /*0400*/  FADD R8, R8, R12 ;  /* 0x0000000c08087221 */ /* 0x000fe20000000000 */
[C---:B------:R-:W-:Y:S01]  /*0410*/  FSETP.GEU.AND P4, PT, R9.reuse, -R13, PT ;  /* 0x8000000d0900720b */ /* 0x040fe20003f8e000 */
[----:B------:R-:W-:Y:S01]  /*0420*/  FADD R9, R9, R13 ;  /* 0x0000000d09097221 */ /* 0x000fe20000000000 */
[----:B------:R-:W-:-:S02]  /*0430*/  FSEL R13, R4, RZ, P5 ;  /* 0x000000ff040d7208 */ /* 0x000fc40002800000 */
[C---:B------:R-:W-:Y:S01]  /*0440*/  FSETP.GEU.AND P6, PT, R10.reuse, -R14, PT ;  /* 0x8000000e0a00720b */ /* 0x040fe20003fce000 */
[----:B------:R-:W-:Y:S01]  /*0450*/  FADD R10, R10, R14 ;  /* 0x0000000e0a0a7221 */ /* 0x000fe20000000000 */
[C---:B------:R-:W-:Y:S01]  /*0460*/  FSETP.GEU.AND P5, PT, R11.reuse, -R15, PT ;  /* 0x8000000f0b00720b */ /* 0x040fe20003fae000 */
[----:B------:R-:W-:Y:S01]  /*0470*/  FADD R11, R11, R15 ;  /* 0x0000000f0b0b7221 */ /* 0x000fe20000000000 */
[----:B------:R-:W-:Y:S02]  /*0480*/  FSEL R5, R5, RZ, P0 ;  /* 0x000000ff05057208 */ /* 0x000fe40000000000 */
[----:B------:R-:W-:Y:S02]  /*0490*/  FSEL R6, R6, RZ, P1 ;  /* 0x000000ff06067208 */ /* 0x000fe40000800000 */
[----:B------:R-:W-:Y:S01]  /*04a0*/  FSEL R7, R7, RZ, P2 ;  /* 0x000000ff07077208 */ /* 0x000fe20001000000 */
[----:B------:R1:W-:Y:S01]  /*04b0*/  STS [R20], R13 ;  /* 0x0000000d14007388 */ /* 0x0003e20000000800 */
[----:B------:R-:W-:-:S02]  /*04c0*/  FSEL R15, R8, RZ, P3 ;  /* 0x000000ff080f7208 */ /* 0x000fc40001800000 */
[----:B------:R-:W-:Y:S01]  /*04d0*/  FSEL R4, R9, RZ, P4 ;  /* 0x000000ff09047208 */ /* 0x000fe20002000000 */
[----:B------:R-:W-:Y:S01]  /*04e0*/  STS [R19+0x80], R5 ;  /* 0x0000800513007388 */ /* 0x000fe20000000800 */
[----:B------:R-:W-:Y:S02]  /*04f0*/  FSEL R8, R10, RZ, P6 ;  /* 0x000000ff0a087208 */ /* 0x000fe40003000000 */
[----:B------:R-:W-:Y:S01]  /*0500*/  FSEL R12, R11, RZ, P5 ;  /* 0x000000ff0b0c7208 */ /* 0x000fe20002800000 */
[----:B------:R-:W-:Y:S04]  /*0510*/  STS [R17+0x100], R6 ;  /* 0x0001000611007388 */ /* 0x000fe80000000800 */
[----:B------:R-:W-:Y:S04]  /*0520*/  STS [R18+0x180], R7 ;  /* 0x0001800712007388 */ /* 0x000fe80000000800 */
[----:B------:R-:W-:Y:S04]  /*0530*/  STS [R20+0x40], R15 ;  /* 0x0000400f14007388 */ /* 0x000fe80000000800 */
[----:B------:R2:W-:Y:S04]  /*0540*/  STS [R19+0xc0], R4 ;  /* 0x0000c00413007388 */ /* 0x0005e80000000800 */
[----:B------:R3:W-:Y:S04]  /*0550*/  STS [R17+0x140], R8 ;  /* 0x0001400811007388 */ /* 0x0007e80000000800 */
[----:B------:R4:W-:Y:S01]  /*0560*/  STS [R18+0x1c0], R12 ;  /* 0x0001c00c12007388 */ /* 0x0009e20000000800 */
[----:B-1----:R-:W-:-:S02]  /*0570*/  SHF.R.U32.HI R13, RZ, 0x5, R16 ;  /* 0x00000005ff0d7819 */ /* 0x002fc40000011610 */
[----:B------:R-:W-:Y:S02]  /*0580*/  LOP3.LUT R10, R2, 0x7f, RZ, 0xc0, !PT ;  /* 0x0000007f020a7812 */ /* 0x000fe400078ec0ff */
[----:B------:R-:W-:-:S05]  /*0590*/  SGXT.U32 R13, R13, 0x2 ;  /* 0x000000020d0d781a */ /* 0x000fca0000000000 */
[----:B--2---:R-:W-:Y:S01]  /*05a0*/  IMAD.IADD R4, R13, 0x1, R10 ;  /* 0x000000010d047824 */ /* 0x004fe200078e020a */
[C---:B------:R-:W-:Y:S02]  /*05b0*/  LOP3.LUT R5, R10.reuse, 0x80, RZ, 0xfc, !PT ;  /* 0x000000800a057812 */ /* 0x040fe400078efcff */
[----:B------:R-:W-:Y:S02]  /*05c0*/  LOP3.LUT R7, R10, 0x100, RZ, 0xfc, !PT ;  /* 0x000001000a077812 */ /* 0x000fe400078efcff */
[----:B------:R-:W-:Y:S01]  /*05d0*/  LEA R4, R4, UR4, 0x2 ;  /* 0x0000000404047c11 */ /* 0x000fe2000f8e10ff */
[----:B------:R-:W-:Y:S01]  /*05e0*/  BAR.SYNC.DEFER_BLOCKING 0x0 ;  /* 0x0000000000007b1d */ /* 0x000fe20000010000 */
[C---:B------:R-:W-:Y:S02]  /*05f0*/  LOP3.LUT R13, R10.reuse, 0x180, RZ, 0xfc, !PT ;  /* 0x000001800a0d7812 */ /* 0x040fe400078efcff */
[C---:B------:R-:W-:Y:S02]  /*0600*/  LOP3.LUT R15, R10.reuse, 0x200, RZ, 0xfc, !PT ;  /* 0x000002000a0f7812 */ /* 0x040fe400078efcff */
[----:B---3--:R-:W-:-:S02]  /*0610*/  LOP3.LUT R17, R10, 0x280, RZ, 0xfc, !PT ;  /* 0x000002800a117812 */ /* 0x008fc400078efcff */
[-C--:B------:R-:W-:Y:S02]  /*0620*/  LEA.HI R5, R5, R10.reuse, RZ, 0x1b ;  /* 0x0000000a05057211 */ /* 0x080fe400078fd8ff */
[----:B------:R-:W-:Y:S02]  /*0630*/  LOP3.LUT R23, R10, 0x300, RZ, 0xfc, !PT ;  /* 0x000003000a177812 */ /* 0x000fe400078efcff */
[-C--:B------:R-:W-:Y:S02]  /*0640*/  LEA.HI R7, R7, R10.reuse, RZ, 0x1b ;  /* 0x0000000a07077211 */ /* 0x080fe400078fd8ff */
[-C--:B------:R-:W-:Y:S02]  /*0650*/  LEA.HI R13, R13, R10.reuse, RZ, 0x1b ;  /* 0x0000000a0d0d7211 */ /* 0x080fe400078fd8ff */
[-C--:B------:R-:W-:Y:S02]  /*0660*/  LEA.HI R15, R15, R10.reuse, RZ, 0x1b ;  /* 0x0000000a0f0f7211 */ /* 0x080fe400078fd8ff */
[----:B------:R-:W-:-:S02]  /*0670*/  LEA.HI R6, R17, R10, RZ, 0x1b ;  /* 0x0000000a11067211 */ /* 0x000fc400078fd8ff */
[----:B------:R-:W-:Y:S01]  /*0680*/  LEA R5, R5, UR4, 0x2 ;  /* 0x0000000405057c11 */ /* 0x000fe2000f8e10ff */
[----:B------:R-:W1:Y:S01]  /*0690*/  LDS R19, [R4] ;  /* 0x0000000004137984 */ /* 0x000e620000000800 */
[----:B------:R-:W-:Y:S02]  /*06a0*/  LEA.HI R23, R23, R10, RZ, 0x1b ;  /* 0x0000000a17177211 */ /* 0x000fe400078fd8ff */
[----:B------:R-:W-:Y:S01]  /*06b0*/  LEA R8, R7, UR4, 0x2 ;  /* 0x0000000407087c11 */ /* 0x000fe2000f8e10ff */
[----:B------:R-:W2:Y:S01]  /*06c0*/  LDS R21, [R5+0x200] ;  /* 0x0002000005157984 */ /* 0x000ea20000000800 */
[----:B------:R-:W-:Y:S02]  /*06d0*/  LEA R16, R13, UR4, 0x2 ;  /* 0x000000040d107c11 */ /* 0x000fe4000f8e10ff */
[----:B------:R-:W-:Y:S02]  /*06e0*/  LEA R17, R15, UR4, 0x2 ;  /* 0x000000040f117c11 */ /* 0x000fe4000f8e10ff */
[----:B------:R-:W-:Y:S01]  /*06f0*/  LEA R6, R6, UR4, 0x2 ;  /* 0x0000000406067c11 */ /* 0x000fe2000f8e10ff */
[----:B------:R-:W3:Y:S01]  /*0700*/  LDS R8, [R8+0x400] ;  /* 0x0004000008087984 */ /* 0x000ee20000000800 */
[----:B------:R-:W-:-:S02]  /*0710*/  LEA R7, R23, UR4, 0x2 ;  /* 0x0000000417077c11 */ /* 0x000fc4000f8e10ff */
[----:B------:R-:W-:Y:S01]  /*0720*/  SHF.R.U32.HI R11, RZ, 0x5, R2 ;  /* 0x00000005ff0b7819 */ /* 0x000fe20000011602 */
[----:B------:R5:W2:Y:S01]  /*0730*/  LDS R4, [R16+0x600] ;  /* 0x0006000010047984 */ /* 0x000aa20000000800 */
[----:B------:R-:W-:Y:S02]  /*0740*/  LOP3.LUT R9, R3, 0x1f, R2, 0xf8, !PT ;  /* 0x0000001f03097812 */ /* 0x000fe400078ef802 */
[----:B------:R-:W1:Y:S01]  /*0750*/  LDC.64 R2, c[0x0][0x220] ;  /* 0x00008800ff027b82 */ /* 0x000e620000000a00 */
[----:B------:R4:W2:Y:S04]  /*0760*/  LDS R5, [R17+0x800] ;  /* 0x0008000011057984 */ /* 0x0008a80000000800 */
[----:B------:R-:W2:Y:S04]  /*0770*/  LDS R6, [R6+0xa00] ;  /* 0x000a000006067984 */ /* 0x000ea80000000800 */
[----:B------:R-:W2:Y:S01]  /*0780*/  LDS R7, [R7+0xc00] ;  /* 0x000c000007077984 */ /* 0x000ea20000000800 */
[----:B------:R-:W-:-:S02]  /*0790*/  SGXT.U32 R11, R11, 0x2 ;  /* 0x000000020b0b781a */ /* 0x000fc40000000000 */
[----:B------:R-:W-:Y:S02]  /*07a0*/  ISETP.GE.AND P0, PT, R9, 0xe1, PT ;  /* 0x000000e10900780c */ /* 0x000fe40003f06270 */
[----:B----4-:R-:W-:-:S04]  /*07b0*/  LOP3.LUT R12, R0, R11, RZ, 0xfc, !PT ;  /* 0x0000000b000c7212 */ /* 0x010fc800078efcff */
[C---:B------:R-:W-:Y:S01]  /*07c0*/  ISETP.LT.AND P1, PT, R12.reuse, 0xc0, !P0 ;  /* 0x000000c00c00780c */ /* 0x040fe20004721270 */
[----:B------:R-:W-:Y:S01]  /*07d0*/  IMAD R9, R12, 0xe1, R9 ;  /* 0x000000e10c097824 */ /* 0x000fe200078e0209 */
[----:B------:R-:W-:Y:S02]  /*07e0*/  LOP3.LUT R23, R10, 0x380, RZ, 0xfc, !PT ;  /* 0x000003800a177812 */ /* 0x000fe400078efcff */
[----:B------:R-:W-:Y:S02]  /*07f0*/  LOP3.LUT R12, R0, 0x4, R11, 0xfe, !PT ;  /* 0x00000004000c7812 */ /* 0x000fe400078efe0b */
[----:B------:R-:W-:Y:S02]  /*0800*/  LOP3.LUT R13, R0, 0x8, R11, 0xfe, !PT ;  /* 0x00000008000d7812 */ /* 0x000fe400078efe0b */
[----:B------:R-:W-:Y:S02]  /*0810*/  LOP3.LUT R14, R0, 0xc, R11, 0xfe, !PT ;  /* 0x0000000c000e7812 */ /* 0x000fe400078efe0b */
[----:B------:R-:W-:-:S02]  /*0820*/  LOP3.LUT R15, R0, 0x10, R11, 0xfe, !PT ;  /* 0x00000010000f7812 */ /* 0x000fc400078efe0b */
[----:B-----5:R-:W-:Y:S02]  /*0830*/  LOP3.LUT R16, R0, 0x14, R11, 0xfe, !PT ;  /* 0x0000001400107812 */ /* 0x020fe400078efe0b */
[----:B------:R-:W-:Y:S02]  /*0840*/  LOP3.LUT R17, R0, 0x18, R11, 0xfe, !PT ;  /* 0x0000001800117812 */ /* 0x000fe400078efe0b */
[----:B------:R-:W-:Y:S02]  /*0850*/  LOP3.LUT R18, R0, 0x1c, R11, 0xfe, !PT ;  /* 0x0000001c00127812 */ /* 0x000fe400078efe0b */
[----:B------:R-:W-:Y:S01]  /*0860*/  LEA.HI R0, R23, R10, RZ, 0x1b ;  /* 0x0000000a17007211 */ /* 0x000fe200078fd8ff */
[----:B01----:R-:W-:Y:S01]  /*0870*/  IMAD.WIDE R10, R9, 0x4, R2 ;  /* 0x00000004090a7825 */ /* 0x003fe200078e0202 */
[----:B------:R-:W-:Y:S02]  /*0880*/  ISETP.LT.AND P6, PT, R12, 0xc0, !P0 ;  /* 0x000000c00c00780c */ /* 0x000fe400047c1270 */
[----:B------:R-:W-:-:S02]  /*0890*/  ISETP.LT.AND P5, PT, R13, 0xc0, !P0 ;  /* 0x000000c00d00780c */ /* 0x000fc400047a1270 */
[----:B------:R-:W-:Y:S01]  /*08a0*/  ISETP.LT.AND P4, PT, R14, 0xc0, !P0 ;  /* 0x000000c00e00780c */ /* 0x000fe20004781270 */
[----:B------:R-:W-:Y:S01]  /*08b0*/  VIADD R13, R9, 0x384 ;  /* 0x00000384090d7836 */ /* 0x000fe20000000000 */
[----:B------:R-:W-:Y:S01]  /*08c0*/  ISETP.LT.AND P3, PT, R15, 0xc0, !P0 ;  /* 0x000000c00f00780c */ /* 0x000fe20004761270 */
[----:B------:R0:W-:Y:S01]  /*08d0*/  @P1 STG.E desc[UR6][R10.64], R19 ;  /* 0x000000130a001986 */ /* 0x0001e2000c101906 */
[----:B------:R-:W-:Y:S01]  /*08e0*/  ISETP.LT.AND P2, PT, R16, 0xc0, !P0 ;  /* 0x000000c01000780c */ /* 0x000fe20004741270 */
[----:B------:R-:W-:Y:S01]  /*08f0*/  VIADD R15, R9, 0x708 ;  /* 0x00000708090f7836 */ /* 0x000fe20000000000 */
[----:B------:R-:W-:Y:S01]  /*0900*/  ISETP.LT.AND P1, PT, R17, 0xc0, !P0 ;  /* 0x000000c01100780c */ /* 0x000fe20004721270 */
[C---:B------:R-:W-:Y:S01]  /*0910*/  VIADD R17, R9.reuse, 0xa8c ;  /* 0x00000a8c09117836 */ /* 0x040fe20000000000 */
[----:B------:R-:W-:Y:S01]  /*0920*/  ISETP.LT.AND P0, PT, R18, 0xc0, !P0 ;  /* 0x000000c01200780c */ /* 0x000fe20004701270 */
[----:B------:R-:W-:Y:S02]  /*0930*/  VIADD R23, R9, 0xe10 ;  /* 0x00000e1009177836 */ /* 0x000fe40000000000 */
[----:B------:R-:W-:-:S04]  /*0940*/  IMAD.WIDE R12, R13, 0x4, R2 ;  /* 0x000000040d0c7825 */ /* 0x000fc800078e0202 */
[----:B------:R-:W-:Y:S02]  /*0950*/  VIADD R25, R9, 0x1194 ;  /* 0x0000119409197836 */ /* 0x000fe40000000000 */
[----:B------:R-:W-:-:S04]  /*0960*/  IMAD.WIDE R14, R15, 0x4, R2 ;  /* 0x000000040f0e7825 */ /* 0x000fc800078e0202 */
[----:B------:R-:W-:Y:S02]  /*0970*/  VIADD R27, R9, 0x1518 ;  /* 0x00001518091b7836 */ /* 0x000fe40000000000 */
[--C-:B------:R-:W-:Y:S01]  /*0980*/  IMAD.WIDE R16, R17, 0x4, R2.reuse ;  /* 0x0000000411107825 */ /* 0x100fe200078e0202 */
[----:B--2---:R1:W-:Y:S03]  /*0990*/  @P6 STG.E desc[UR6][R12.64], R21 ;  /* 0x000000150c006986 */ /* 0x0043e6000c101906 */
[--C-:B0-----:R-:W-:Y:S01]  /*09a0*/  IMAD.WIDE R10, R23, 0x4, R2.reuse ;  /* 0x00000004170a7825 */ /* 0x101fe200078e0202 */
[----:B---3--:R1:W-:Y:S03]  /*09b0*/  @P5 STG.E desc[UR6][R14.64], R8 ;  /* 0x000000080e005986 */ /* 0x0083e6000c101906 */
[--C-:B------:R-:W-:Y:S01]  /*09c0*/  IMAD.WIDE R18, R25, 0x4, R2.reuse ;  /* 0x0000000419127825 */ /* 0x100fe200078e0202 */
[----:B------:R1:W-:Y:S03]  /*09d0*/  @P4 STG.E desc[UR6][R16.64], R4 ;  /* 0x0000000410004986 */ /* 0x0003e6000c101906 */
[----:B------:R-:W-:Y:S01]  /*09e0*/  IMAD.WIDE R22, R27, 0x4, R2 ;  /* 0x000000041b167825 */ /* 0x000fe200078e0202 */
[----:B------:R1:W-:Y:S01]  /*09f0*/  @P3 STG.E desc[UR6][R10.64], R5 ;  /* 0x000000050a003986 */ /* 0x0003e2000c101906 */
[----:B------:R-:W-:-:S03]  /*0a00*/  LEA R0, R0, UR4, 0x2 ;  /* 0x0000000400007c11 */ /* 0x000fc6000f8e10ff */
[----:B------:R1:W-:Y:S04]  /*0a10*/  @P2 STG.E desc[UR6][R18.64], R6 ;  /* 0x0000000612002986 */ /* 0x0003e8000c101906 */
[----:B------:R1:W-:Y:S01]  /*0a20*/  @P1 STG.E desc[UR6][R22.64], R7 ;  /* 0x0000000716001986 */ /* 0x0003e2000c101906 */
[----:B------:R-:W-:Y:S05]  /*0a30*/  @!P0 EXIT ;  /* 0x000000000000894d */ /* 0x000fea0003800000 */
[----:B-1----:R-:W0:Y:S01]  /*0a40*/  LDS R5, [R0+0xe00] ;  /* 0x000e000000057984 */ /* 0x002e220000000800 */
[----:B------:R-:W-:-:S04]  /*0a50*/  VIADD R9, R9, 0x189c ;  /* 0x0000189c09097836 */ /* 0x000fc80000000000 */
[----:B------:R-:W-:-:S05]  /*0a60*/  IMAD.WIDE R2, R9, 0x4, R2 ;  /* 0x0000000409027825 */ /* 0x000fca00078e0202 */
[----:B0-----:R-:W-:Y:S01]  /*0a70*/  STG.E desc[UR6][R2.64], R5 ;  /* 0x0000000502007986 */ /* 0x001fe2000c101906 */
[----:B------:R-:W-:Y:S05]  /*0a80*/  EXIT ;  /* 0x000000000000794d */ /* 0x000fea0003800000 */
.L_x_0:
[----:B------:R-:W-:-:S00]  /*0a90*/  BRA `(.L_x_0) ;  /* 0xfffffffc00fc7947 */ /* 0x000fc0000383ffff */
[----:B------:R-:W-:-:S00]  /*0aa0*/  NOP ;  /* 0x0000000000007918 */ /* 0x000fc00000000000 */
        /* <DEDUP_REMOVED lines=13> */
.L_x_1:


//--------------------- .nv.shared.triton_poi_fused_convolution_relu_2 --------------------------
	.section	.nv.shared.triton_poi_fused_convolution_relu_2,"aw",@nobits
	.sectionflags	@""
	.align	16
	.zero		1024


//--------------------- .nv.constant0.triton_poi_fused_convolution_relu_2 --------------------------
	.section	.nv.constant0.triton_poi_fused_convolution_relu_2,"a",@progbits
	.sectionflags	@""
	.align	4
.nv.constant0.triton_poi_fused_convolution_relu_2:
	.zero		560
